	.headerflags	@"EF_CUDA_TEXMODE_UNIFIED EF_CUDA_64BIT_ADDRESS EF_CUDA_ACCELERATORS EF_CUDA_SM90 EF_CUDA_VIRTUAL_SM(EF_CUDA_SM90)"
	.elftype	@"ET_EXEC"


//--------------------- .nv.info                  --------------------------
	.section	.nv.info,"",@"SHT_CUDA_INFO"
	.align	4


	//----- nvinfo : EIATTR_REGCOUNT
	.align		4
        /*0000*/ 	.byte	0x04, 0x2f
        /*0002*/ 	.short	(.L_1 - .L_0)
	.align		4
.L_0:
        /*0004*/ 	.word	index@(triton_poi_fused_add_div_mul_neg_repeat_1)
        /*0008*/ 	.word	0x00000010


	//----- nvinfo : EIATTR_MIN_STACK_SIZE
	.align		4
.L_1:
        /*000c*/ 	.byte	0x04, 0x12
        /*000e*/ 	.short	(.L_3 - .L_2)
	.align		4
.L_2:
        /*0010*/ 	.word	index@(triton_poi_fused_add_div_mul_neg_repeat_1)
        /*0014*/ 	.word	0x00000000


	//----- nvinfo : EIATTR_FRAME_SIZE
	.align		4
.L_3:
        /*0018*/ 	.byte	0x04, 0x11
        /*001a*/ 	.short	(.L_5 - .L_4)
	.align		4
.L_4:
        /*001c*/ 	.word	index@(triton_poi_fused_add_div_mul_neg_repeat_1)
        /*0020*/ 	.word	0x00000000


	//----- nvinfo : EIATTR_MIN_STACK_SIZE
	.align		4
.L_5:
        /*0024*/ 	.byte	0x04, 0x12
        /*0026*/ 	.short	(.L_7 - .L_6)
	.align		4
.L_6:
        /*0028*/ 	.word	index@(triton_poi_fused_add_div_mul_neg_repeat_1)
        /*002c*/ 	.word	0x00000000
.L_7:


//--------------------- .nv.info.triton_poi_fused_add_div_mul_neg_repeat_1 --------------------------
	.section	.nv.info.triton_poi_fused_add_div_mul_neg_repeat_1,"",@"SHT_CUDA_INFO"
	.sectionflags	@""
	.align	4


	//----- nvinfo : EIATTR_CUDA_API_VERSION
	.align		4
        /*0000*/ 	.byte	0x04, 0x37
        /*0002*/ 	.short	(.L_9 - .L_8)
.L_8:
        /*0004*/ 	.word	0x0000007c


	//----- nvinfo : EIATTR_KPARAM_INFO
	.align		4
.L_9:
        /*0008*/ 	.byte	0x04, 0x17
        /*000a*/ 	.short	(.L_11 - .L_10)
.L_10:
        /*000c*/ 	.word	0x00000000
        /*0010*/ 	.short	0x0003
        /*0012*/ 	.short	0x0018
        /*0014*/ 	.byte	0x00, 0xf0, 0x11, 0x00


	//----- nvinfo : EIATTR_KPARAM_INFO
	.align		4
.L_11:
        /*0018*/ 	.byte	0x04, 0x17
        /*001a*/ 	.short	(.L_13 - .L_12)
.L_12:
        /*001c*/ 	.word	0x00000000
        /*0020*/ 	.short	0x0002
        /*0022*/ 	.short	0x0010
        /*0024*/ 	.byte	0x00, 0xf4, 0x21, 0x00


	//----- nvinfo : EIATTR_KPARAM_INFO
	.align		4
.L_13:
        /*0028*/ 	.byte	0x04, 0x17
        /*002a*/ 	.short	(.L_15 - .L_14)
.L_14:
        /*002c*/ 	.word	0x00000000
        /*0030*/ 	.short	0x0001
        /*0032*/ 	.short	0x0008
        /*0034*/ 	.byte	0x00, 0xf4, 0x21, 0x00


	//----- nvinfo : EIATTR_KPARAM_INFO
	.align		4
.L_15:
        /*0038*/ 	.byte	0x04, 0x17
        /*003a*/ 	.short	(.L_17 - .L_16)
.L_16:
        /*003c*/ 	.word	0x00000000
        /*0040*/ 	.short	0x0000
        /*0042*/ 	.short	0x0000
        /*0044*/ 	.byte	0x00, 0xf4, 0x21, 0x00


	//----- nvinfo : EIATTR_SPARSE_MMA_MASK
	.align		4
.L_17:
        /*0048*/ 	.byte	0x03, 0x50
        /*004a*/ 	.short	0x0000


	//----- nvinfo : EIATTR_MAXREG_COUNT
	.align		4
        /*004c*/ 	.byte	0x03, 0x1b
        /*004e*/ 	.short	0x00ff


	//----- nvinfo : EIATTR_EXIT_INSTR_OFFSETS
	.align		4
        /*0050*/ 	.byte	0x04, 0x1c
        /*0052*/ 	.short	(.L_19 - .L_18)


	//   ....[0]....
.L_18:
        /*0054*/ 	.word	0x00000390


	//----- nvinfo : EIATTR_REQNTID
	.align		4
.L_19:
        /*0058*/ 	.byte	0x04, 0x10
        /*005a*/ 	.short	(.L_21 - .L_20)
.L_20:
        /*005c*/ 	.word	0x00000080
        /*0060*/ 	.word	0x00000001
        /*0064*/ 	.word	0x00000001


	//----- nvinfo : EIATTR_CBANK_PARAM_SIZE
	.align		4
.L_21:
        /*0068*/ 	.byte	0x03, 0x19
        /*006a*/ 	.short	0x001c


	//----- nvinfo : EIATTR_PARAM_CBANK
	.align		4
        /*006c*/ 	.byte	0x04, 0x0a
        /*006e*/ 	.short	(.L_23 - .L_22)
	.align		4
.L_22:
        /*0070*/ 	.word	index@(.nv.constant0.triton_poi_fused_add_div_mul_neg_repeat_1)
        /*0074*/ 	.short	0x0210
        /*0076*/ 	.short	0x001c


	//----- nvinfo : EIATTR_SW_WAR
	.align		4
.L_23:
        /*0078*/ 	.byte	0x04, 0x36
        /*007a*/ 	.short	(.L_25 - .L_24)
.L_24:
        /*007c*/ 	.word	0x00000008
.L_25:


//--------------------- .nv.callgraph             --------------------------
	.section	.nv.callgraph,"",@"SHT_CUDA_CALLGRAPH"
	.align	4
	.sectionentsize	8
	.align		4
        /*0000*/ 	.word	0x00000000
	.align		4
        /*0004*/ 	.word	0xffffffff
	.align		4
        /*0008*/ 	.word	0x00000000
	.align		4
        /*000c*/ 	.word	0xfffffffe
	.align		4
        /*0010*/ 	.word	0x00000000
	.align		4
        /*0014*/ 	.word	0xfffffffd
	.align		4
        /*0018*/ 	.word	0x00000000
	.align		4
        /*001c*/ 	.word	0xfffffffc


//--------------------- .text.triton_poi_fused_add_div_mul_neg_repeat_1 --------------------------
	.section	.text.triton_poi_fused_add_div_mul_neg_repeat_1,"ax",@progbits
	.align	128
        .global         triton_poi_fused_add_div_mul_neg_repeat_1
        .type           triton_poi_fused_add_div_mul_neg_repeat_1,@function
        .size           triton_poi_fused_add_div_mul_neg_repeat_1,(.L_x_1 - triton_poi_fused_add_div_mul_neg_repeat_1)
        .other          triton_poi_fused_add_div_mul_neg_repeat_1,@"STO_CUDA_ENTRY STV_DEFAULT"
triton_poi_fused_add_div_mul_neg_repeat_1:
.text.triton_poi_fused_add_div_mul_neg_repeat_1:
[----:B------:R-:W-:Y:S01]  /*0000*/  LDC R1, c[0x0][0x28] ;  /* 0x00000a00ff017b82 */ /* 0x000fe20000000800 */
[----:B------:R-:W1:Y:S07]  /*0010*/  S2R R0, SR_TID.X ;  /* 0x0000000000007919 */ /* 0x000e6e0000002100 */
[----:B------:R-:W2:Y:S01]  /*0020*/  LDC.64 R6, c[0x0][0x218] ;  /* 0x00008600ff067b82 */ /* 0x000ea20000000a00 */
[----:B------:R-:W-:Y:S01]  /*0030*/  ULDC.64 UR4, c[0x0][0x208] ;  /* 0x0000820000047ab9 */ /* 0x000fe20000000a00 */
[----:B------:R-:W3:Y:S01]  /*0040*/  S2R R2, SR_CTAID.X ;  /* 0x0000000000027919 */ /* 0x000ee20000002500 */
[----:B-1----:R-:W-:Y:S01]  /*0050*/  IMAD.SHL.U32 R0, R0, 0x2, RZ ;  /* 0x0000000200007824 */ /* 0x002fe200078e00ff */
[----:B---3--:R-:W-:-:S04]  /*0060*/  SHF.R.S32.HI R3, RZ, 0x17, R2 ;  /* 0x00000017ff037819 */ /* 0x008fc80000011402 */
[----:B------:R-:W-:Y:S02]  /*0070*/  LOP3.LUT R5, R0, 0xfe, RZ, 0xc0, !PT ;  /* 0x000000fe00057812 */ /* 0x000fe400078ec0ff */
[----:B------:R-:W-:-:S03]  /*0080*/  SGXT R0, R3, 0x1 ;  /* 0x000000010300781a */ /* 0x000fc60000000200 */
[----:B------:R-:W-:Y:S02]  /*0090*/  IMAD R5, R2, 0x100, R5 ;  /* 0x0000010002057824 */ /* 0x000fe400078e0205 */
[----:B------:R-:W1:Y:S03]  /*00a0*/  LDC.64 R2, c[0x0][0x210] ;  /* 0x00008400ff027b82 */ /* 0x000e660000000a00 */
[CC--:B------:R-:W-:Y:S02]  /*00b0*/  LEA.HI R9, R0.reuse, R5.reuse, RZ, 0x4 ;  /* 0x0000000500097211 */ /* 0x0c0fe400078f20ff */
[----:B------:R-:W-:Y:S02]  /*00c0*/  LEA.HI R8, R0, R5, RZ, 0x5 ;  /* 0x0000000500087211 */ /* 0x000fe400078f28ff */
[----:B------:R-:W-:Y:S02]  /*00d0*/  SHF.R.S32.HI R4, RZ, 0x4, R9 ;  /* 0x00000004ff047819 */ /* 0x000fe40000011409 */
[----:B------:R-:W-:-:S02]  /*00e0*/  LOP3.LUT R10, R9, 0xfffffff0, RZ, 0xc0, !PT ;  /* 0xfffffff0090a7812 */ /* 0x000fc400078ec0ff */
[----:B------:R-:W-:Y:S01]  /*00f0*/  SHF.R.S32.HI R8, RZ, 0x5, R8 ;  /* 0x00000005ff087819 */ /* 0x000fe20000011408 */
[----:B--2---:R-:W-:-:S04]  /*0100*/  IMAD.WIDE R6, R4, 0x4, R6 ;  /* 0x0000000404067825 */ /* 0x004fc800078e0206 */
[----:B------:R-:W-:Y:S02]  /*0110*/  IMAD.IADD R11, R5, 0x1, -R10 ;  /* 0x00000001050b7824 */ /* 0x000fe400078e0a0a */
[----:B------:R2:W3:Y:S02]  /*0120*/  LDG.E.EL R6, desc[UR4][R6.64] ;  /* 0x0000000406067981 */ /* 0x0004e4000c2e1900 */
[----:B------:R-:W-:-:S04]  /*0130*/  IMAD R11, R8, 0x10, R11 ;  /* 0x00000010080b7824 */ /* 0x000fc800078e020b */
[----:B-1----:R-:W-:-:S06]  /*0140*/  IMAD.WIDE R2, R11, 0x4, R2 ;  /* 0x000000040b027825 */ /* 0x002fcc00078e0202 */
[----:B------:R-:W4:Y:S01]  /*0150*/  LDG.E.EL.64 R2, desc[UR4][R2.64] ;  /* 0x0000000402027981 */ /* 0x000f22000c2e1b00 */
[----:B------:R-:W-:Y:S01]  /*0160*/  LEA.HI R8, R0, R5, RZ, 0x2 ;  /* 0x0000000500087211 */ /* 0x000fe200078f10ff */
[----:B--2---:R-:W-:Y:S01]  /*0170*/  VIADD R7, R5, 0x1 ;  /* 0x0000000105077836 */ /* 0x004fe20000000000 */
[----:B------:R-:W-:Y:S02]  /*0180*/  LEA.HI R9, R9, R4, RZ, 0x1 ;  /* 0x0000000409097211 */ /* 0x000fe400078f08ff */
[--C-:B------:R-:W-:Y:S02]  /*0190*/  SHF.R.S32.HI R10, RZ, 0x2, R8.reuse ;  /* 0x00000002ff0a7819 */ /* 0x100fe40000011408 */
[----:B------:R-:W-:Y:S02]  /*01a0*/  SHF.R.S32.HI R13, RZ, 0x1f, R8 ;  /* 0x0000001fff0d7819 */ /* 0x000fe40000011408 */
[-C--:B------:R-:W-:Y:S02]  /*01b0*/  LEA.HI R11, R10, R10.reuse, RZ, 0x3 ;  /* 0x0000000a0a0b7211 */ /* 0x080fe400078f18ff */
[----:B------:R-:W-:-:S02]  /*01c0*/  LEA.HI R13, R13, R10, RZ, 0x2 ;  /* 0x0000000a0d0d7211 */ /* 0x000fc400078f10ff */
[----:B------:R-:W-:Y:S02]  /*01d0*/  LOP3.LUT R11, R11, 0xfffffff8, RZ, 0xc0, !PT ;  /* 0xfffffff80b0b7812 */ /* 0x000fe400078ec0ff */
[----:B------:R-:W-:Y:S02]  /*01e0*/  LOP3.LUT R13, R13, 0xfffffffc, RZ, 0xc0, !PT ;  /* 0xfffffffc0d0d7812 */ /* 0x000fe400078ec0ff */
[----:B------:R-:W-:Y:S01]  /*01f0*/  LOP3.LUT R9, R9, 0xfffffffe, RZ, 0xc0, !PT ;  /* 0xfffffffe09097812 */ /* 0x000fe200078ec0ff */
[----:B------:R-:W-:Y:S01]  /*0200*/  IMAD.IADD R11, R10, 0x1, -R11 ;  /* 0x000000010a0b7824 */ /* 0x000fe200078e0a0b */
[----:B------:R-:W-:Y:S01]  /*0210*/  LEA.HI R0, R0, R7, RZ, 0x2 ;  /* 0x0000000700007211 */ /* 0x000fe200078f10ff */
[----:B------:R-:W-:Y:S01]  /*0220*/  IMAD.IADD R13, R10, 0x1, -R13 ;  /* 0x000000010a0d7824 */ /* 0x000fe200078e0a0d */
[----:B------:R-:W-:Y:S01]  /*0230*/  LOP3.LUT R10, R8, 0xfffffffc, RZ, 0xc0, !PT ;  /* 0xfffffffc080a7812 */ /* 0x000fe200078ec0ff */
[----:B------:R-:W-:Y:S01]  /*0240*/  IMAD.IADD R4, R4, 0x1, -R9 ;  /* 0x0000000104047824 */ /* 0x000fe200078e0a09 */
[----:B------:R-:W-:Y:S01]  /*0250*/  ISETP.GE.AND P1, PT, R11, 0x4, PT ;  /* 0x000000040b00780c */ /* 0x000fe20003f26270 */
[----:B------:R-:W1:Y:S01]  /*0260*/  LDC.64 R8, c[0x0][0x220] ;  /* 0x00008800ff087b82 */ /* 0x000e620000000a00 */
[----:B------:R-:W-:Y:S01]  /*0270*/  LOP3.LUT R0, R0, 0xfffffffc, RZ, 0xc0, !PT ;  /* 0xfffffffc00007812 */ /* 0x000fe200078ec0ff */
[----:B------:R-:W-:Y:S01]  /*0280*/  IMAD.IADD R10, R5, 0x1, -R10 ;  /* 0x00000001050a7824 */ /* 0x000fe200078e0a0a */
[C---:B------:R-:W-:Y:S01]  /*0290*/  ISETP.NE.AND P0, PT, R4.reuse, RZ, PT ;  /* 0x000000ff0400720c */ /* 0x040fe20003f05270 */
[----:B------:R-:W-:-:S02]  /*02a0*/  IMAD R13, R4, 0x4, R13 ;  /* 0x00000004040d7824 */ /* 0x000fc400078e020d */
[----:B------:R-:W-:Y:S01]  /*02b0*/  IMAD.IADD R0, R7, 0x1, -R0 ;  /* 0x0000000107007824 */ /* 0x000fe200078e0a00 */
[----:B------:R-:W-:Y:S02]  /*02c0*/  I2FP.F32.S32 R10, R10 ;  /* 0x0000000a000a7245 */ /* 0x000fe40000201400 */
[----:B------:R-:W-:-:S04]  /*02d0*/  I2FP.F32.S32 R13, R13 ;  /* 0x0000000d000d7245 */ /* 0x000fc80000201400 */
[----:B------:R-:W-:Y:S02]  /*02e0*/  FSEL R10, R13, R10, !P1 ;  /* 0x0000000a0d0a7208 */ /* 0x000fe40004800000 */
[----:B------:R-:W-:Y:S01]  /*02f0*/  @P1 I2FP.F32.S32 R13, R0 ;  /* 0x00000000000d1245 */ /* 0x000fe20000201400 */
[----:B-1----:R-:W-:-:S04]  /*0300*/  IMAD.WIDE R8, R5, 0x4, R8 ;  /* 0x0000000405087825 */ /* 0x002fc800078e0208 */
[----:B---3--:R-:W-:-:S04]  /*0310*/  FADD R6, RZ, -R6 ;  /* 0x80000006ff067221 */ /* 0x008fc80000000000 */
[--C-:B------:R-:W-:Y:S01]  /*0320*/  FADD R10, R10, R6.reuse ;  /* 0x000000060a0a7221 */ /* 0x100fe20000000000 */
[----:B------:R-:W-:-:S03]  /*0330*/  FADD R6, R13, R6 ;  /* 0x000000060d067221 */ /* 0x000fc60000000000 */
[----:B------:R-:W-:Y:S01]  /*0340*/  FMUL R10, R10, 0.25 ;  /* 0x3e8000000a0a7820 */ /* 0x000fe20000400000 */
[----:B------:R-:W-:-:S03]  /*0350*/  FMUL R6, R6, 0.25 ;  /* 0x3e80000006067820 */ /* 0x000fc60000400000 */
[----:B----4-:R-:W-:Y:S01]  /*0360*/  @P0 FMUL R2, R10, R10 ;  /* 0x0000000a0a020220 */ /* 0x010fe20000400000 */
[----:B------:R-:W-:-:S05]  /*0370*/  @P0 FMUL R3, R6, R6 ;  /* 0x0000000606030220 */ /* 0x000fca0000400000 */
[----:B------:R-:W-:Y:S01]  /*0380*/  STG.E.64 desc[UR4][R8.64], R2 ;  /* 0x0000000208007986 */ /* 0x000fe2000c101b04 */
[----:B------:R-:W-:Y:S05]  /*0390*/  EXIT ;  /* 0x000000000000794d */ /* 0x000fea0003800000 */
.L_x_0:
[----:B------:R-:W-:-:S00]  /*03a0*/  BRA `(.L_x_0) ;  /* 0xfffffffc00fc7947 */ /* 0x000fc0000383ffff */
[----:B------:R-:W-:-:S00]  /*03b0*/  NOP ;  /* 0x0000000000007918 */ /* 0x000fc00000000000 */
        /* <DEDUP_REMOVED lines=12> */
.L_x_1:


//--------------------- .nv.constant0.triton_poi_fused_add_div_mul_neg_repeat_1 --------------------------
	.section	.nv.constant0.triton_poi_fused_add_div_mul_neg_repeat_1,"a",@progbits
	.sectionflags	@""
	.align	4
.nv.constant0.triton_poi_fused_add_div_mul_neg_repeat_1:
	.zero		556
